//
// Generated by NVIDIA NVVM Compiler
//
// Compiler Build ID: CL-36424714
// Cuda compilation tools, release 13.0, V13.0.88
// Based on NVVM 20.0.0
//

.version 9.0
.target sm_100
.address_size 64

	// .globl	_Z16print_thread_idsv
.extern .func  (.param .b32 func_retval0) vprintf
(
	.param .b64 vprintf_param_0,
	.param .b64 vprintf_param_1
)
;
.global .align 1 .b8 $str[201] = {116, 104, 114, 101, 97, 100, 73, 100, 120, 46, 120, 58, 32, 37, 100, 44, 32, 116, 104, 114, 101, 97, 100, 73, 100, 120, 46, 121, 58, 32, 37, 100, 44, 32, 116, 104, 114, 101, 97, 100, 73, 100, 120, 46, 122, 58, 32, 37, 100, 32, 60, 45, 62, 32, 98, 108, 111, 99, 107, 73, 100, 120, 46, 120, 58, 32, 37, 100, 44, 32, 98, 108, 111, 99, 107, 73, 100, 120, 46, 121, 58, 32, 37, 100, 44, 32, 98, 108, 111, 99, 107, 73, 100, 120, 46, 122, 58, 32, 37, 100, 32, 60, 45, 62, 32, 98, 108, 111, 99, 107, 68, 105, 109, 46, 120, 58, 32, 37, 100, 44, 32, 98, 108, 111, 99, 107, 68, 105, 109, 46, 121, 58, 32, 37, 100, 44, 32, 98, 108, 111, 99, 107, 68, 105, 109, 46, 122, 58, 32, 37, 100, 32, 60, 45, 62, 32, 103, 114, 105, 100, 68, 105, 109, 46, 120, 58, 32, 37, 100, 44, 32, 103, 114, 105, 100, 68, 105, 109, 46, 121, 58, 32, 37, 100, 44, 32, 103, 114, 105, 100, 68, 105, 109, 46, 122, 58, 32, 37, 100, 10};

.visible .entry _Z16print_thread_idsv()
{
	.local .align 16 .b8 	__local_depot0[48];
	.reg .b64 	%SP;
	.reg .b64 	%SPL;
	.reg .b32 	%r<15>;
	.reg .b64 	%rd<5>;

	mov.u64 	%SPL, __local_depot0;
	cvta.local.u64 	%SP, %SPL;
	add.u64 	%rd1, %SP, 0;
	add.u64 	%rd2, %SPL, 0;
	mov.u32 	%r1, %tid.x;
	mov.u32 	%r2, %tid.y;
	mov.u32 	%r3, %tid.z;
	mov.u32 	%r4, %ctaid.x;
	mov.u32 	%r5, %ctaid.y;
	mov.u32 	%r6, %ctaid.z;
	mov.u32 	%r7, %ntid.x;
	mov.u32 	%r8, %ntid.y;
	mov.u32 	%r9, %ntid.z;
	mov.u32 	%r10, %nctaid.x;
	mov.u32 	%r11, %nctaid.y;
	mov.u32 	%r12, %nctaid.z;
	st.local.v4.u32 	[%rd2], {%r1, %r2, %r3, %r4};
	st.local.v4.u32 	[%rd2+16], {%r5, %r6, %r7, %r8};
	st.local.v4.u32 	[%rd2+32], {%r9, %r10, %r11, %r12};
	mov.u64 	%rd3, $str;
	cvta.global.u64 	%rd4, %rd3;
	{ // callseq 0, 0
	.param .b64 param0;
	st.param.b64 	[param0], %rd4;
	.param .b64 param1;
	st.param.b64 	[param1], %rd1;
	.param .b32 retval0;
	call.uni (retval0), 
	vprintf, 
	(
	param0, 
	param1
	);
	ld.param.b32 	%r13, [retval0];
	} // callseq 0
	ret;

}


// ===== COMPILED SASS (sm_100) =====

	.target	sm_100

	.elftype	@"ET_EXEC"


//--------------------- .note.nv.tkinfo           --------------------------
	.section	.note.nv.tkinfo,"",@"SHT_NOTE"
	.sectionflags	@"SHF_NOTE_NV_TKINFO"
	.tkinfo
        /*0018*/ 	.word	0x00000002
        /*0030*/ 	.string	""
        /*0030*/ 	.string	"ptxas"
        /*0030*/ 	.string	"Cuda compilation tools, release 13.0, V13.0.88"
        /*0030*/ 	.string	"Build cuda_13.0.r13.0/compiler.36424714_0"
        /*0030*/ 	.string	"-arch sm_100 -m 64 "



//--------------------- .note.nv.cuinfo           --------------------------
	.section	.note.nv.cuinfo,"",@"SHT_NOTE"
	.sectionflags	@"SHF_NOTE_NV_CUINFO"
        /*0018*/ 	.short	0x0002
        /*001a*/ 	.short	0x0064
        /*001c*/ 	.short	0x0082
	.zero		2


//--------------------- .nv.info                  --------------------------
	.section	.nv.info,"",@"SHT_CUDA_INFO"
	.align	4


	//----- nvinfo : EIATTR_REGCOUNT
	.align		4
        /*0000*/ 	.byte	0x04, 0x2f
        /*0002*/ 	.short	(.L_2 - .L_1)
	.align		4
.L_1:
        /*0004*/ 	.word	index@(_Z16print_thread_idsv)
        /*0008*/ 	.word	0x00000018


	//----- nvinfo : EIATTR_FRAME_SIZE
	.align		4
.L_2:
        /*000c*/ 	.byte	0x04, 0x11
        /*000e*/ 	.short	(.L_4 - .L_3)
	.align		4
.L_3:
        /*0010*/ 	.word	index@(_Z16print_thread_idsv)
        /*0014*/ 	.word	0x00000030


	//----- nvinfo : EIATTR_MIN_STACK_SIZE
	.align		4
.L_4:
        /*0018*/ 	.byte	0x04, 0x12
        /*001a*/ 	.short	(.L_6 - .L_5)
	.align		4
.L_5:
        /*001c*/ 	.word	index@(_Z16print_thread_idsv)
        /*0020*/ 	.word	0x00000030
.L_6:


//--------------------- .nv.compat                --------------------------
	.section	.nv.compat,"",@"SHT_CUDA_COMPAT_INFO"
	.align	4
        /*0000*/ 	.byte	0x02, 0x09, 0x00, 0x00, 0x02, 0x02, 0x01, 0x00, 0x02, 0x05, 0x05, 0x00, 0x03, 0x07, 0x01, 0x01
        /*0010*/ 	.byte	0x02, 0x03, 0x00, 0x00, 0x02, 0x06, 0x01, 0x00, 0x04, 0x0b, 0x08, 0x00, 0x09, 0x00, 0x00, 0x00
        /*0020*/ 	.byte	0x00, 0x00, 0x00, 0x00


//--------------------- .nv.info._Z16print_thread_idsv --------------------------
	.section	.nv.info._Z16print_thread_idsv,"",@"SHT_CUDA_INFO"
	.sectionflags	@""
	.align	4


	//----- nvinfo : EIATTR_CUDA_API_VERSION
	.align		4
        /*0000*/ 	.byte	0x04, 0x37
        /*0002*/ 	.short	(.L_8 - .L_7)
.L_7:
        /*0004*/ 	.word	0x00000082


	//----- nvinfo : EIATTR_SPARSE_MMA_MASK
	.align		4
.L_8:
        /*0008*/ 	.byte	0x03, 0x50
        /*000a*/ 	.short	0x0000


	//----- nvinfo : EIATTR_MAXREG_COUNT
	.align		4
        /*000c*/ 	.byte	0x03, 0x1b
        /*000e*/ 	.short	0x00ff


	//----- nvinfo : EIATTR_EXTERNS
	.align		4
        /*0010*/ 	.byte	0x04, 0x0f
        /*0012*/ 	.short	(.L_10 - .L_9)


	//   ....[0]....
	.align		4
.L_9:
        /*0014*/ 	.word	index@(vprintf)


	//----- nvinfo : EIATTR_MERCURY_ISA_VERSION
	.align		4
.L_10:
        /*0018*/ 	.byte	0x03, 0x5f
        /*001a*/ 	.short	0x0101


	//----- nvinfo : EIATTR_VRC_CTA_INIT_COUNT
	.align		4
        /*001c*/ 	.byte	0x02, 0x4a
	.zero		1
	.zero		1


	//----- nvinfo : EIATTR_SYSCALL_OFFSETS
	.align		4
        /*0020*/ 	.byte	0x04, 0x46
        /*0022*/ 	.short	(.L_12 - .L_11)


	//   ....[0]....
.L_11:
        /*0024*/ 	.word	0x000001b0


	//----- nvinfo : EIATTR_EXIT_INSTR_OFFSETS
	.align		4
.L_12:
        /*0028*/ 	.byte	0x04, 0x1c
        /*002a*/ 	.short	(.L_14 - .L_13)


	//   ....[0]....
.L_13:
        /*002c*/ 	.word	0x000001c0


	//----- nvinfo : EIATTR_SW_WAR
	.align		4
.L_14:
        /*0030*/ 	.byte	0x04, 0x36
        /*0032*/ 	.short	(.L_16 - .L_15)
.L_15:
        /*0034*/ 	.word	0x00000008
.L_16:


//--------------------- .nv.callgraph             --------------------------
	.section	.nv.callgraph,"",@"SHT_CUDA_CALLGRAPH"
	.align	4
	.sectionentsize	8
	.align		4
        /*0000*/ 	.word	0x00000000
	.align		4
        /*0004*/ 	.word	0xffffffff
	.align		4
        /*0008*/ 	.word	index@(_Z16print_thread_idsv)
	.align		4
        /*000c*/ 	.word	index@(vprintf)
	.align		4
        /*0010*/ 	.word	0x00000000
	.align		4
        /*0014*/ 	.word	0xfffffffe
	.align		4
        /*0018*/ 	.word	0x00000000
	.align		4
        /*001c*/ 	.word	0xfffffffd
	.align		4
        /*0020*/ 	.word	0x00000000
	.align		4
        /*0024*/ 	.word	0xfffffffc


//--------------------- .nv.constant4             --------------------------
	.section	.nv.constant4,"a",@progbits
	.align	8
	.align		8
.nv.constant4:
        /*0000*/ 	.dword	vprintf
	.align		8
        /*0008*/ 	.dword	$str


//--------------------- .text._Z16print_thread_idsv --------------------------
	.section	.text._Z16print_thread_idsv,"ax",@progbits
	.align	128
        .global         _Z16print_thread_idsv
        .type           _Z16print_thread_idsv,@function
        .size           _Z16print_thread_idsv,(.L_x_2 - _Z16print_thread_idsv)
        .other          _Z16print_thread_idsv,@"STO_CUDA_ENTRY STV_DEFAULT"
_Z16print_thread_idsv:
.text._Z16print_thread_idsv:
[----:B------:R-:W0:Y:S01]  /*0000*/  LDC R1, c[0x0][0x37c] ;  /* 0x0000df00ff017b82 */ /* 0x000e220000000800 */
[----:B------:R-:W1:Y:S01]  /*0010*/  S2R R8, SR_TID.X ;  /* 0x0000000000087919 */ /* 0x000e620000002100 */
[----:B------:R-:W2:Y:S06]  /*0020*/  LDCU UR5, c[0x0][0x2fc] ;  /* 0x00005f80ff0577ac */ /* 0x000eac0008000800 */
[----:B------:R-:W3:Y:S01]  /*0030*/  LDC R14, c[0x0][0x360] ;  /* 0x0000d800ff0e7b82 */ /* 0x000ee20000000800 */
[----:B0-----:R-:W-:Y:S01]  /*0040*/  VIADD R1, R1, 0xffffffd0 ;  /* 0xffffffd001017836 */ /* 0x001fe20000000000 */
[----:B------:R-:W1:Y:S01]  /*0050*/  S2R R9, SR_TID.Y ;  /* 0x0000000000097919 */ /* 0x000e620000002200 */
[----:B------:R-:W-:Y:S01]  /*0060*/  MOV R0, 0x0 ;  /* 0x0000000000007802 */ /* 0x000fe20000000f00 */
[----:B------:R-:W0:Y:S01]  /*0070*/  LDCU UR4, c[0x0][0x2f8] ;  /* 0x00005f00ff0477ac */ /* 0x000e220008000800 */
[----:B------:R-:W1:Y:S03]  /*0080*/  S2R R10, SR_TID.Z ;  /* 0x00000000000a7919 */ /* 0x000e660000002300 */
[----:B------:R-:W3:Y:S01]  /*0090*/  LDC R15, c[0x0][0x364] ;  /* 0x0000d900ff0f7b82 */ /* 0x000ee20000000800 */
[----:B------:R-:W4:Y:S01]  /*00a0*/  LDCU.64 UR6, c[0x4][0x8] ;  /* 0x01000100ff0677ac */ /* 0x000f220008000a00 */
[----:B------:R-:W1:Y:S01]  /*00b0*/  S2R R11, SR_CTAID.X ;  /* 0x00000000000b7919 */ /* 0x000e620000002500 */
[----:B------:R-:W3:Y:S05]  /*00c0*/  S2R R12, SR_CTAID.Y ;  /* 0x00000000000c7919 */ /* 0x000eea0000002600 */
[----:B------:R-:W5:Y:S01]  /*00d0*/  LDC R16, c[0x0][0x368] ;  /* 0x0000da00ff107b82 */ /* 0x000f620000000800 */
[----:B------:R-:W3:Y:S01]  /*00e0*/  S2R R13, SR_CTAID.Z ;  /* 0x00000000000d7919 */ /* 0x000ee20000002700 */
[----:B0-----:R-:W-:-:S06]  /*00f0*/  IADD3 R6, P0, PT, R1, UR4, RZ ;  /* 0x0000000401067c10 */ /* 0x001fcc000ff1e0ff */
[----:B------:R-:W5:Y:S01]  /*0100*/  LDC R17, c[0x0][0x370] ;  /* 0x0000dc00ff117b82 */ /* 0x000f620000000800 */
[----:B----4-:R-:W-:Y:S01]  /*0110*/  IMAD.U32 R4, RZ, RZ, UR6 ;  /* 0x00000006ff047e24 */ /* 0x010fe2000f8e00ff */
[----:B------:R-:W-:Y:S01]  /*0120*/  MOV R5, UR7 ;  /* 0x0000000700057c02 */ /* 0x000fe20008000f00 */
[----:B--2---:R-:W-:-:S05]  /*0130*/  IMAD.X R7, RZ, RZ, UR5, P0 ;  /* 0x00000005ff077e24 */ /* 0x004fca00080e06ff */
[----:B------:R-:W5:Y:S08]  /*0140*/  LDC R18, c[0x0][0x374] ;  /* 0x0000dd00ff127b82 */ /* 0x000f700000000800 */
[----:B------:R-:W5:Y:S01]  /*0150*/  LDC R19, c[0x0][0x378] ;  /* 0x0000de00ff137b82 */ /* 0x000f620000000800 */
[----:B-1----:R0:W-:Y:S07]  /*0160*/  STL.128 [R1], R8 ;  /* 0x0000000801007387 */ /* 0x0021ee0000100c00 */
[----:B------:R0:W1:Y:S01]  /*0170*/  LDC.64 R2, c[0x4][R0] ;  /* 0x0100000000027b82 */ /* 0x0000620000000a00 */
[----:B---3--:R0:W-:Y:S04]  /*0180*/  STL.128 [R1+0x10], R12 ;  /* 0x0000100c01007387 */ /* 0x0081e80000100c00 */
[----:B-----5:R0:W-:Y:S02]  /*0190*/  STL.128 [R1+0x20], R16 ;  /* 0x0000201001007387 */ /* 0x0201e40000100c00 */
[----:B------:R-:W-:-:S07]  /*01a0*/  LEPC R20, `(.L_x_0) ;  /* 0x000000001014794e */ /* 0x000fce0000000000 */
[----:B01----:R-:W-:Y:S05]  /*01b0*/  CALL.ABS.NOINC R2 ;  /* 0x0000000002007343 */ /* 0x003fea0003c00000 */
.L_x_0:
[----:B------:R-:W-:Y:S05]  /*01c0*/  EXIT ;  /* 0x000000000000794d */ /* 0x000fea0003800000 */
.L_x_1:
[----:B------:R-:W-:-:S00]  /*01d0*/  BRA `(.L_x_1) ;  /* 0xfffffffc00fc7947 */ /* 0x000fc0000383ffff */
[----:B------:R-:W-:-:S00]  /*01e0*/  NOP ;  /* 0x0000000000007918 */ /* 0x000fc00000000000 */
        /* <DEDUP_REMOVED lines=9> */
.L_x_2:


//--------------------- .nv.global.init           --------------------------
	.section	.nv.global.init,"aw",@progbits
.nv.global.init:
	.type		$str,@object
	.size		$str,(.L_0 - $str)
$str:
        /*0000*/ 	.byte	0x74, 0x68, 0x72, 0x65, 0x61, 0x64, 0x49, 0x64, 0x78, 0x2e, 0x78, 0x3a, 0x20, 0x25, 0x64, 0x2c
        /* <DEDUP_REMOVED lines=11> */
        /*00c0*/ 	.byte	0x6d, 0x2e, 0x7a, 0x3a, 0x20, 0x25, 0x64, 0x0a, 0x00
.L_0:


//--------------------- .nv.shared.reserved.0     --------------------------
	.section	.nv.shared.reserved.0,"aw",@nobits
	.weak		__nv_reservedSMEM_offset_0_alias
	.size		__nv_reservedSMEM_offset_0_alias, 0, 64
	.other		__nv_reservedSMEM_offset_0_alias,@"STO_CUDA_RESERVED_SHARED STV_DEFAULT"
__nv_reservedSMEM_offset_0_alias:
	.zero		0
	.zero		64


//--------------------- .nv.constant0._Z16print_thread_idsv --------------------------
	.section	.nv.constant0._Z16print_thread_idsv,"a",@progbits
	.sectionflags	@""
	.align	4
.nv.constant0._Z16print_thread_idsv:
	.zero		896


//--------------------- SYMBOLS --------------------------

	.type		.nv.reservedSmem.offset0,@object
	.size		.nv.reservedSmem.offset0,0x4
	.type		vprintf,@function
